//
// Generated by NVIDIA NVVM Compiler
//
// Compiler Build ID: CL-36424714
// Cuda compilation tools, release 13.0, V13.0.88
// Based on NVVM 20.0.0
//

.version 9.0
.target sm_100
.address_size 64

	// .globl	_Z9ghostRowsiPh

.visible .entry _Z9ghostRowsiPh(
	.param .u32 _Z9ghostRowsiPh_param_0,
	.param .u64 .ptr .align 1 _Z9ghostRowsiPh_param_1
)
{
	.reg .pred 	%p<2>;
	.reg .b16 	%rs<3>;
	.reg .b32 	%r<10>;
	.reg .b64 	%rd<12>;

	ld.param.u32 	%r2, [_Z9ghostRowsiPh_param_0];
	ld.param.u64 	%rd1, [_Z9ghostRowsiPh_param_1];
	mov.u32 	%r3, %ntid.x;
	mov.u32 	%r4, %ctaid.x;
	mov.u32 	%r5, %tid.x;
	mad.lo.s32 	%r6, %r3, %r4, %r5;
	add.s32 	%r1, %r6, 1;
	setp.gt.s32 	%p1, %r1, %r2;
	@%p1 bra 	$L__BB0_2;
	cvta.to.global.u64 	%rd2, %rd1;
	add.s32 	%r7, %r2, 2;
	cvt.s64.s32 	%rd3, %r1;
	cvt.s64.s32 	%rd4, %r2;
	add.s64 	%rd5, %rd4, %rd3;
	add.s64 	%rd6, %rd2, %rd5;
	ld.global.u8 	%rs1, [%rd6+2];
	mad.lo.s32 	%r8, %r7, %r2, %r1;
	add.s32 	%r9, %r8, %r7;
	cvt.s64.s32 	%rd7, %r9;
	add.s64 	%rd8, %rd2, %rd7;
	st.global.u8 	[%rd8], %rs1;
	cvt.s64.s32 	%rd9, %r8;
	add.s64 	%rd10, %rd2, %rd9;
	ld.global.u8 	%rs2, [%rd10];
	add.s64 	%rd11, %rd2, %rd3;
	st.global.u8 	[%rd11], %rs2;
$L__BB0_2:
	ret;

}
	// .globl	_Z9ghostColsiPh
.visible .entry _Z9ghostColsiPh(
	.param .u32 _Z9ghostColsiPh_param_0,
	.param .u64 .ptr .align 1 _Z9ghostColsiPh_param_1
)
{
	.reg .pred 	%p<2>;
	.reg .b16 	%rs<3>;
	.reg .b32 	%r<9>;
	.reg .b64 	%rd<7>;

	ld.param.u32 	%r2, [_Z9ghostColsiPh_param_0];
	ld.param.u64 	%rd1, [_Z9ghostColsiPh_param_1];
	mov.u32 	%r3, %ntid.x;
	mov.u32 	%r4, %ctaid.x;
	mov.u32 	%r5, %tid.x;
	mad.lo.s32 	%r1, %r3, %r4, %r5;
	add.s32 	%r6, %r2, 1;
	setp.gt.s32 	%p1, %r1, %r6;
	@%p1 bra 	$L__BB1_2;
	cvta.to.global.u64 	%rd2, %rd1;
	add.s32 	%r7, %r2, 2;
	mul.lo.s32 	%r8, %r7, %r1;
	cvt.s64.s32 	%rd3, %r8;
	add.s64 	%rd4, %rd2, %rd3;
	ld.global.u8 	%rs1, [%rd4+1];
	cvt.s64.s32 	%rd5, %r2;
	add.s64 	%rd6, %rd4, %rd5;
	st.global.u8 	[%rd6+1], %rs1;
	ld.global.u8 	%rs2, [%rd6];
	st.global.u8 	[%rd4], %rs2;
$L__BB1_2:
	ret;

}
	// .globl	_Z3GOLiPhS_S_
.visible .entry _Z3GOLiPhS_S_(
	.param .u32 _Z3GOLiPhS_S__param_0,
	.param .u64 .ptr .align 1 _Z3GOLiPhS_S__param_1,
	.param .u64 .ptr .align 1 _Z3GOLiPhS_S__param_2,
	.param .u64 .ptr .align 1 _Z3GOLiPhS_S__param_3
)
{
	.reg .pred 	%p<6>;
	.reg .b16 	%rs<2>;
	.reg .b32 	%r<16>;
	.reg .b64 	%rd<34>;

	ld.param.u32 	%r2, [_Z3GOLiPhS_S__param_0];
	ld.param.u64 	%rd1, [_Z3GOLiPhS_S__param_1];
	ld.param.u64 	%rd2, [_Z3GOLiPhS_S__param_2];
	ld.param.u64 	%rd3, [_Z3GOLiPhS_S__param_3];
	mov.u32 	%r3, %ntid.y;
	mov.u32 	%r4, %ctaid.y;
	mov.u32 	%r5, %tid.y;
	mad.lo.s32 	%r6, %r3, %r4, %r5;
	mov.u32 	%r7, %ntid.x;
	mov.u32 	%r8, %ctaid.x;
	mov.u32 	%r9, %tid.x;
	mad.lo.s32 	%r10, %r7, %r8, %r9;
	add.s32 	%r11, %r10, 1;
	add.s32 	%r12, %r2, 2;
	mad.lo.s32 	%r13, %r12, %r6, %r12;
	add.s32 	%r1, %r13, %r11;
	setp.ge.s32 	%p1, %r6, %r2;
	setp.gt.u32 	%p2, %r10, 2147483646;
	or.pred  	%p3, %p1, %p2;
	setp.gt.s32 	%p4, %r11, %r2;
	or.pred  	%p5, %p3, %p4;
	@%p5 bra 	$L__BB2_2;
	cvta.to.global.u64 	%rd4, %rd1;
	cvta.to.global.u64 	%rd5, %rd3;
	cvta.to.global.u64 	%rd6, %rd2;
	cvt.s64.s32 	%rd7, %r1;
	add.s64 	%rd8, %rd4, %rd7;
	ld.global.u8 	%r14, [%rd8];
	mul.wide.u32 	%rd9, %r14, 9;
	add.s64 	%rd10, %rd5, %rd9;
	cvt.s64.s32 	%rd11, %r2;
	add.s64 	%rd12, %rd8, %rd11;
	ld.global.u8 	%rd13, [%rd12+2];
	sub.s64 	%rd14, %rd7, %rd11;
	add.s64 	%rd15, %rd4, %rd14;
	ld.global.u8 	%rd16, [%rd15+-2];
	add.s64 	%rd17, %rd16, %rd13;
	ld.global.u8 	%rd18, [%rd8+1];
	add.s64 	%rd19, %rd17, %rd18;
	ld.global.u8 	%rd20, [%rd8+-1];
	add.s64 	%rd21, %rd19, %rd20;
	ld.global.u8 	%rd22, [%rd12+3];
	add.s64 	%rd23, %rd21, %rd22;
	ld.global.u8 	%rd24, [%rd15+-3];
	add.s64 	%rd25, %rd23, %rd24;
	not.b32 	%r15, %r2;
	cvt.s64.s32 	%rd26, %r15;
	add.s64 	%rd27, %rd8, %rd26;
	ld.global.u8 	%rd28, [%rd27];
	add.s64 	%rd29, %rd25, %rd28;
	ld.global.u8 	%rd30, [%rd12+1];
	add.s64 	%rd31, %rd29, %rd30;
	add.s64 	%rd32, %rd10, %rd31;
	ld.global.u8 	%rs1, [%rd32];
	add.s64 	%rd33, %rd6, %rd7;
	st.global.u8 	[%rd33], %rs1;
$L__BB2_2:
	ret;

}


// ===== COMPILED SASS (sm_100) =====

	.target	sm_100

	.elftype	@"ET_EXEC"


//--------------------- .note.nv.tkinfo           --------------------------
	.section	.note.nv.tkinfo,"",@"SHT_NOTE"
	.sectionflags	@"SHF_NOTE_NV_TKINFO"
	.tkinfo
        /*0018*/ 	.word	0x00000002
        /*0030*/ 	.string	""
        /*0030*/ 	.string	"ptxas"
        /*0030*/ 	.string	"Cuda compilation tools, release 13.0, V13.0.88"
        /*0030*/ 	.string	"Build cuda_13.0.r13.0/compiler.36424714_0"
        /*0030*/ 	.string	"-arch sm_100 -m 64 "



//--------------------- .note.nv.cuinfo           --------------------------
	.section	.note.nv.cuinfo,"",@"SHT_NOTE"
	.sectionflags	@"SHF_NOTE_NV_CUINFO"
        /*0018*/ 	.short	0x0002
        /*001a*/ 	.short	0x0064
        /*001c*/ 	.short	0x0082
	.zero		2


//--------------------- .nv.info                  --------------------------
	.section	.nv.info,"",@"SHT_CUDA_INFO"
	.align	4


	//----- nvinfo : EIATTR_REGCOUNT
	.align		4
        /*0000*/ 	.byte	0x04, 0x2f
        /*0002*/ 	.short	(.L_1 - .L_0)
	.align		4
.L_0:
        /*0004*/ 	.word	index@(_Z9ghostRowsiPh)
        /*0008*/ 	.word	0x0000000c


	//----- nvinfo : EIATTR_FRAME_SIZE
	.align		4
.L_1:
        /*000c*/ 	.byte	0x04, 0x11
        /*000e*/ 	.short	(.L_3 - .L_2)
	.align		4
.L_2:
        /*0010*/ 	.word	index@(_Z9ghostRowsiPh)
        /*0014*/ 	.word	0x00000000


	//----- nvinfo : EIATTR_REGCOUNT
	.align		4
.L_3:
        /*0018*/ 	.byte	0x04, 0x2f
        /*001a*/ 	.short	(.L_5 - .L_4)
	.align		4
.L_4:
        /*001c*/ 	.word	index@(_Z9ghostColsiPh)
        /*0020*/ 	.word	0x0000000c


	//----- nvinfo : EIATTR_FRAME_SIZE
	.align		4
.L_5:
        /*0024*/ 	.byte	0x04, 0x11
        /*0026*/ 	.short	(.L_7 - .L_6)
	.align		4
.L_6:
        /*0028*/ 	.word	index@(_Z9ghostColsiPh)
        /*002c*/ 	.word	0x00000000


	//----- nvinfo : EIATTR_REGCOUNT
	.align		4
.L_7:
        /*0030*/ 	.byte	0x04, 0x2f
        /*0032*/ 	.short	(.L_9 - .L_8)
	.align		4
.L_8:
        /*0034*/ 	.word	index@(_Z3GOLiPhS_S_)
        /*0038*/ 	.word	0x00000018


	//----- nvinfo : EIATTR_FRAME_SIZE
	.align		4
.L_9:
        /*003c*/ 	.byte	0x04, 0x11
        /*003e*/ 	.short	(.L_11 - .L_10)
	.align		4
.L_10:
        /*0040*/ 	.word	index@(_Z3GOLiPhS_S_)
        /*0044*/ 	.word	0x00000000


	//----- nvinfo : EIATTR_MIN_STACK_SIZE
	.align		4
.L_11:
        /*0048*/ 	.byte	0x04, 0x12
        /*004a*/ 	.short	(.L_13 - .L_12)
	.align		4
.L_12:
        /*004c*/ 	.word	index@(_Z3GOLiPhS_S_)
        /*0050*/ 	.word	0x00000000


	//----- nvinfo : EIATTR_MIN_STACK_SIZE
	.align		4
.L_13:
        /*0054*/ 	.byte	0x04, 0x12
        /*0056*/ 	.short	(.L_15 - .L_14)
	.align		4
.L_14:
        /*0058*/ 	.word	index@(_Z9ghostColsiPh)
        /*005c*/ 	.word	0x00000000


	//----- nvinfo : EIATTR_MIN_STACK_SIZE
	.align		4
.L_15:
        /*0060*/ 	.byte	0x04, 0x12
        /*0062*/ 	.short	(.L_17 - .L_16)
	.align		4
.L_16:
        /*0064*/ 	.word	index@(_Z9ghostRowsiPh)
        /*0068*/ 	.word	0x00000000
.L_17:


//--------------------- .nv.compat                --------------------------
	.section	.nv.compat,"",@"SHT_CUDA_COMPAT_INFO"
	.align	4
        /*0000*/ 	.byte	0x02, 0x09, 0x00, 0x00, 0x02, 0x02, 0x01, 0x00, 0x02, 0x05, 0x05, 0x00, 0x03, 0x07, 0x01, 0x01
        /*0010*/ 	.byte	0x02, 0x03, 0x00, 0x00, 0x02, 0x06, 0x01, 0x00, 0x04, 0x0b, 0x08, 0x00, 0x09, 0x00, 0x00, 0x00
        /*0020*/ 	.byte	0x00, 0x00, 0x00, 0x00


//--------------------- .nv.info._Z3GOLiPhS_S_    --------------------------
	.section	.nv.info._Z3GOLiPhS_S_,"",@"SHT_CUDA_INFO"
	.sectionflags	@""
	.align	4


	//----- nvinfo : EIATTR_CUDA_API_VERSION
	.align		4
        /*0000*/ 	.byte	0x04, 0x37
        /*0002*/ 	.short	(.L_19 - .L_18)
.L_18:
        /*0004*/ 	.word	0x00000082


	//----- nvinfo : EIATTR_KPARAM_INFO
	.align		4
.L_19:
        /*0008*/ 	.byte	0x04, 0x17
        /*000a*/ 	.short	(.L_21 - .L_20)
.L_20:
        /*000c*/ 	.word	0x00000000
        /*0010*/ 	.short	0x0003
        /*0012*/ 	.short	0x0018
        /*0014*/ 	.byte	0x00, 0xf5, 0x21, 0x00


	//----- nvinfo : EIATTR_KPARAM_INFO
	.align		4
.L_21:
        /*0018*/ 	.byte	0x04, 0x17
        /*001a*/ 	.short	(.L_23 - .L_22)
.L_22:
        /*001c*/ 	.word	0x00000000
        /*0020*/ 	.short	0x0002
        /*0022*/ 	.short	0x0010
        /*0024*/ 	.byte	0x00, 0xf5, 0x21, 0x00


	//----- nvinfo : EIATTR_KPARAM_INFO
	.align		4
.L_23:
        /*0028*/ 	.byte	0x04, 0x17
        /*002a*/ 	.short	(.L_25 - .L_24)
.L_24:
        /*002c*/ 	.word	0x00000000
        /*0030*/ 	.short	0x0001
        /*0032*/ 	.short	0x0008
        /*0034*/ 	.byte	0x00, 0xf5, 0x21, 0x00


	//----- nvinfo : EIATTR_KPARAM_INFO
	.align		4
.L_25:
        /*0038*/ 	.byte	0x04, 0x17
        /*003a*/ 	.short	(.L_27 - .L_26)
.L_26:
        /*003c*/ 	.word	0x00000000
        /*0040*/ 	.short	0x0000
        /*0042*/ 	.short	0x0000
        /*0044*/ 	.byte	0x00, 0xf0, 0x11, 0x00


	//----- nvinfo : EIATTR_SPARSE_MMA_MASK
	.align		4
.L_27:
        /*0048*/ 	.byte	0x03, 0x50
        /*004a*/ 	.short	0x0000


	//----- nvinfo : EIATTR_MAXREG_COUNT
	.align		4
        /*004c*/ 	.byte	0x03, 0x1b
        /*004e*/ 	.short	0x00ff


	//----- nvinfo : EIATTR_MERCURY_ISA_VERSION
	.align		4
        /*0050*/ 	.byte	0x03, 0x5f
        /*0052*/ 	.short	0x0101


	//----- nvinfo : EIATTR_VRC_CTA_INIT_COUNT
	.align		4
        /*0054*/ 	.byte	0x02, 0x4a
	.zero		1
	.zero		1


	//----- nvinfo : EIATTR_EXIT_INSTR_OFFSETS
	.align		4
        /*0058*/ 	.byte	0x04, 0x1c
        /*005a*/ 	.short	(.L_29 - .L_28)


	//   ....[0]....
.L_28:
        /*005c*/ 	.word	0x000000e0


	//   ....[1]....
        /*0060*/ 	.word	0x00000370


	//----- nvinfo : EIATTR_CBANK_PARAM_SIZE
	.align		4
.L_29:
        /*0064*/ 	.byte	0x03, 0x19
        /*0066*/ 	.short	0x0020


	//----- nvinfo : EIATTR_PARAM_CBANK
	.align		4
        /*0068*/ 	.byte	0x04, 0x0a
        /*006a*/ 	.short	(.L_31 - .L_30)
	.align		4
.L_30:
        /*006c*/ 	.word	index@(.nv.constant0._Z3GOLiPhS_S_)
        /*0070*/ 	.short	0x0380
        /*0072*/ 	.short	0x0020


	//----- nvinfo : EIATTR_SW_WAR
	.align		4
.L_31:
        /*0074*/ 	.byte	0x04, 0x36
        /*0076*/ 	.short	(.L_33 - .L_32)
.L_32:
        /*0078*/ 	.word	0x00000008
.L_33:


//--------------------- .nv.info._Z9ghostColsiPh  --------------------------
	.section	.nv.info._Z9ghostColsiPh,"",@"SHT_CUDA_INFO"
	.sectionflags	@""
	.align	4


	//----- nvinfo : EIATTR_CUDA_API_VERSION
	.align		4
        /*0000*/ 	.byte	0x04, 0x37
        /*0002*/ 	.short	(.L_35 - .L_34)
.L_34:
        /*0004*/ 	.word	0x00000082


	//----- nvinfo : EIATTR_KPARAM_INFO
	.align		4
.L_35:
        /*0008*/ 	.byte	0x04, 0x17
        /*000a*/ 	.short	(.L_37 - .L_36)
.L_36:
        /*000c*/ 	.word	0x00000000
        /*0010*/ 	.short	0x0001
        /*0012*/ 	.short	0x0008
        /*0014*/ 	.byte	0x00, 0xf5, 0x21, 0x00


	//----- nvinfo : EIATTR_KPARAM_INFO
	.align		4
.L_37:
        /*0018*/ 	.byte	0x04, 0x17
        /*001a*/ 	.short	(.L_39 - .L_38)
.L_38:
        /*001c*/ 	.word	0x00000000
        /*0020*/ 	.short	0x0000
        /*0022*/ 	.short	0x0000
        /*0024*/ 	.byte	0x00, 0xf0, 0x11, 0x00


	//----- nvinfo : EIATTR_SPARSE_MMA_MASK
	.align		4
.L_39:
        /*0028*/ 	.byte	0x03, 0x50
        /*002a*/ 	.short	0x0000


	//----- nvinfo : EIATTR_MAXREG_COUNT
	.align		4
        /*002c*/ 	.byte	0x03, 0x1b
        /*002e*/ 	.short	0x00ff


	//----- nvinfo : EIATTR_MERCURY_ISA_VERSION
	.align		4
        /*0030*/ 	.byte	0x03, 0x5f
        /*0032*/ 	.short	0x0101


	//----- nvinfo : EIATTR_VRC_CTA_INIT_COUNT
	.align		4
        /*0034*/ 	.byte	0x02, 0x4a
	.zero		1
	.zero		1


	//----- nvinfo : EIATTR_EXIT_INSTR_OFFSETS
	.align		4
        /*0038*/ 	.byte	0x04, 0x1c
        /*003a*/ 	.short	(.L_41 - .L_40)


	//   ....[0]....
.L_40:
        /*003c*/ 	.word	0x00000080


	//   ....[1]....
        /*0040*/ 	.word	0x00000150


	//----- nvinfo : EIATTR_CBANK_PARAM_SIZE
	.align		4
.L_41:
        /*0044*/ 	.byte	0x03, 0x19
        /*0046*/ 	.short	0x0010


	//----- nvinfo : EIATTR_PARAM_CBANK
	.align		4
        /*0048*/ 	.byte	0x04, 0x0a
        /*004a*/ 	.short	(.L_43 - .L_42)
	.align		4
.L_42:
        /*004c*/ 	.word	index@(.nv.constant0._Z9ghostColsiPh)
        /*0050*/ 	.short	0x0380
        /*0052*/ 	.short	0x0010


	//----- nvinfo : EIATTR_SW_WAR
	.align		4
.L_43:
        /*0054*/ 	.byte	0x04, 0x36
        /*0056*/ 	.short	(.L_45 - .L_44)
.L_44:
        /*0058*/ 	.word	0x00000008
.L_45:


//--------------------- .nv.info._Z9ghostRowsiPh  --------------------------
	.section	.nv.info._Z9ghostRowsiPh,"",@"SHT_CUDA_INFO"
	.sectionflags	@""
	.align	4


	//----- nvinfo : EIATTR_CUDA_API_VERSION
	.align		4
        /*0000*/ 	.byte	0x04, 0x37
        /*0002*/ 	.short	(.L_47 - .L_46)
.L_46:
        /*0004*/ 	.word	0x00000082


	//----- nvinfo : EIATTR_KPARAM_INFO
	.align		4
.L_47:
        /*0008*/ 	.byte	0x04, 0x17
        /*000a*/ 	.short	(.L_49 - .L_48)
.L_48:
        /*000c*/ 	.word	0x00000000
        /*0010*/ 	.short	0x0001
        /*0012*/ 	.short	0x0008
        /*0014*/ 	.byte	0x00, 0xf5, 0x21, 0x00


	//----- nvinfo : EIATTR_KPARAM_INFO
	.align		4
.L_49:
        /*0018*/ 	.byte	0x04, 0x17
        /*001a*/ 	.short	(.L_51 - .L_50)
.L_50:
        /*001c*/ 	.word	0x00000000
        /*0020*/ 	.short	0x0000
        /*0022*/ 	.short	0x0000
        /*0024*/ 	.byte	0x00, 0xf0, 0x11, 0x00


	//----- nvinfo : EIATTR_SPARSE_MMA_MASK
	.align		4
.L_51:
        /*0028*/ 	.byte	0x03, 0x50
        /*002a*/ 	.short	0x0000


	//----- nvinfo : EIATTR_MAXREG_COUNT
	.align		4
        /*002c*/ 	.byte	0x03, 0x1b
        /*002e*/ 	.short	0x00ff


	//----- nvinfo : EIATTR_MERCURY_ISA_VERSION
	.align		4
        /*0030*/ 	.byte	0x03, 0x5f
        /*0032*/ 	.short	0x0101


	//----- nvinfo : EIATTR_VRC_CTA_INIT_COUNT
	.align		4
        /*0034*/ 	.byte	0x02, 0x4a
	.zero		1
	.zero		1


	//----- nvinfo : EIATTR_EXIT_INSTR_OFFSETS
	.align		4
        /*0038*/ 	.byte	0x04, 0x1c
        /*003a*/ 	.short	(.L_53 - .L_52)


	//   ....[0]....
.L_52:
        /*003c*/ 	.word	0x00000080


	//   ....[1]....
        /*0040*/ 	.word	0x000001c0


	//----- nvinfo : EIATTR_CBANK_PARAM_SIZE
	.align		4
.L_53:
        /*0044*/ 	.byte	0x03, 0x19
        /*0046*/ 	.short	0x0010


	//----- nvinfo : EIATTR_PARAM_CBANK
	.align		4
        /*0048*/ 	.byte	0x04, 0x0a
        /*004a*/ 	.short	(.L_55 - .L_54)
	.align		4
.L_54:
        /*004c*/ 	.word	index@(.nv.constant0._Z9ghostRowsiPh)
        /*0050*/ 	.short	0x0380
        /*0052*/ 	.short	0x0010


	//----- nvinfo : EIATTR_SW_WAR
	.align		4
.L_55:
        /*0054*/ 	.byte	0x04, 0x36
        /*0056*/ 	.short	(.L_57 - .L_56)
.L_56:
        /*0058*/ 	.word	0x00000008
.L_57:


//--------------------- .nv.callgraph             --------------------------
	.section	.nv.callgraph,"",@"SHT_CUDA_CALLGRAPH"
	.align	4
	.sectionentsize	8
	.align		4
        /*0000*/ 	.word	0x00000000
	.align		4
        /*0004*/ 	.word	0xffffffff
	.align		4
        /*0008*/ 	.word	0x00000000
	.align		4
        /*000c*/ 	.word	0xfffffffe
	.align		4
        /*0010*/ 	.word	0x00000000
	.align		4
        /*0014*/ 	.word	0xfffffffd
	.align		4
        /*0018*/ 	.word	0x00000000
	.align		4
        /*001c*/ 	.word	0xfffffffc


//--------------------- .text._Z3GOLiPhS_S_       --------------------------
	.section	.text._Z3GOLiPhS_S_,"ax",@progbits
	.align	128
        .global         _Z3GOLiPhS_S_
        .type           _Z3GOLiPhS_S_,@function
        .size           _Z3GOLiPhS_S_,(.L_x_3 - _Z3GOLiPhS_S_)
        .other          _Z3GOLiPhS_S_,@"STO_CUDA_ENTRY STV_DEFAULT"
_Z3GOLiPhS_S_:
.text._Z3GOLiPhS_S_:
[----:B------:R-:W-:Y:S01]  /*0000*/  LDC R1, c[0x0][0x37c] ;  /* 0x0000df00ff017b82 */ /* 0x000fe20000000800 */
[----:B------:R-:W0:Y:S01]  /*0010*/  S2R R2, SR_CTAID.X ;  /* 0x0000000000027919 */ /* 0x000e220000002500 */
[----:B------:R-:W1:Y:S06]  /*0020*/  LDCU UR4, c[0x0][0x364] ;  /* 0x00006c80ff0477ac */ /* 0x000e6c0008000800 */
[----:B------:R-:W2:Y:S01]  /*0030*/  LDC R7, c[0x0][0x380] ;  /* 0x0000e000ff077b82 */ /* 0x000ea20000000800 */
[----:B------:R-:W0:Y:S01]  /*0040*/  S2R R5, SR_TID.X ;  /* 0x0000000000057919 */ /* 0x000e220000002100 */
[----:B------:R-:W0:Y:S01]  /*0050*/  LDCU UR5, c[0x0][0x360] ;  /* 0x00006c00ff0577ac */ /* 0x000e220008000800 */
[----:B------:R-:W1:Y:S01]  /*0060*/  S2R R0, SR_CTAID.Y ;  /* 0x0000000000007919 */ /* 0x000e620000002600 */
[----:B------:R-:W1:Y:S01]  /*0070*/  S2R R3, SR_TID.Y ;  /* 0x0000000000037919 */ /* 0x000e620000002200 */
[----:B0-----:R-:W-:-:S05]  /*0080*/  IMAD R2, R2, UR5, R5 ;  /* 0x0000000502027c24 */ /* 0x001fca000f8e0205 */
[C---:B------:R-:W-:Y:S01]  /*0090*/  ISETP.GT.U32.AND P0, PT, R2.reuse, 0x7ffffffe, PT ;  /* 0x7ffffffe0200780c */ /* 0x040fe20003f04070 */
[----:B------:R-:W-:Y:S02]  /*00a0*/  VIADD R2, R2, 0x1 ;  /* 0x0000000102027836 */ /* 0x000fe40000000000 */
[----:B-1----:R-:W-:-:S05]  /*00b0*/  IMAD R0, R0, UR4, R3 ;  /* 0x0000000400007c24 */ /* 0x002fca000f8e0203 */
[----:B--2---:R-:W-:-:S04]  /*00c0*/  ISETP.GE.OR P0, PT, R0, R7, P0 ;  /* 0x000000070000720c */ /* 0x004fc80000706670 */
[----:B------:R-:W-:-:S13]  /*00d0*/  ISETP.GT.OR P0, PT, R2, R7, P0 ;  /* 0x000000070200720c */ /* 0x000fda0000704670 */
[----:B------:R-:W-:Y:S05]  /*00e0*/  @P0 EXIT ;  /* 0x000000000000094d */ /* 0x000fea0003800000 */
[----:B------:R-:W0:Y:S01]  /*00f0*/  LDCU.64 UR6, c[0x0][0x388] ;  /* 0x00007100ff0677ac */ /* 0x000e220008000a00 */
[----:B------:R-:W-:Y:S01]  /*0100*/  VIADD R3, R7, 0x2 ;  /* 0x0000000207037836 */ /* 0x000fe20000000000 */
[----:B------:R-:W-:Y:S01]  /*0110*/  LOP3.LUT R5, RZ, R7, RZ, 0x33, !PT ;  /* 0x00000007ff057212 */ /* 0x000fe200078e33ff */
[----:B------:R-:W1:Y:S02]  /*0120*/  LDCU.64 UR4, c[0x0][0x358] ;  /* 0x00006b00ff0477ac */ /* 0x000e640008000a00 */
[----:B------:R-:W-:-:S04]  /*0130*/  IMAD R3, R0, R3, R3 ;  /* 0x0000000300037224 */ /* 0x000fc800078e0203 */
[----:B------:R-:W-:Y:S01]  /*0140*/  IMAD.IADD R4, R2, 0x1, R3 ;  /* 0x0000000102047824 */ /* 0x000fe200078e0203 */
[----:B------:R-:W-:-:S04]  /*0150*/  SHF.R.S32.HI R3, RZ, 0x1f, R7 ;  /* 0x0000001fff037819 */ /* 0x000fc80000011407 */
[----:B------:R-:W-:Y:S02]  /*0160*/  SHF.R.S32.HI R0, RZ, 0x1f, R4 ;  /* 0x0000001fff007819 */ /* 0x000fe40000011404 */
[C---:B0-----:R-:W-:Y:S02]  /*0170*/  IADD3 R8, P0, PT, R4.reuse, UR6, RZ ;  /* 0x0000000604087c10 */ /* 0x041fe4000ff1e0ff */
[----:B------:R-:W-:Y:S02]  /*0180*/  IADD3 R10, P1, P2, R4, UR6, -R7 ;  /* 0x00000006040a7c10 */ /* 0x000fe4000fa3e807 */
[----:B------:R-:W-:Y:S02]  /*0190*/  IADD3.X R9, PT, PT, R0, UR7, RZ, P0, !PT ;  /* 0x0000000700097c10 */ /* 0x000fe400087fe4ff */
[----:B------:R-:W-:Y:S02]  /*01a0*/  IADD3 R2, P0, PT, R8, R7, RZ ;  /* 0x0000000708027210 */ /* 0x000fe40007f1e0ff */
[----:B------:R-:W-:Y:S01]  /*01b0*/  IADD3.X R11, PT, PT, R0, UR7, ~R3, P1, P2 ;  /* 0x00000007000b7c10 */ /* 0x000fe20008fe4c03 */
[----:B-1----:R-:W2:Y:S01]  /*01c0*/  LDG.E.U8 R16, desc[UR4][R8.64+0x1] ;  /* 0x0000010408107981 */ /* 0x002ea2000c1e1100 */
[----:B------:R-:W0:Y:S01]  /*01d0*/  LDC.64 R6, c[0x0][0x398] ;  /* 0x0000e600ff067b82 */ /* 0x000e220000000a00 */
[----:B------:R-:W-:Y:S01]  /*01e0*/  IMAD.X R3, R3, 0x1, R9, P0 ;  /* 0x0000000103037824 */ /* 0x000fe200000e0609 */
[C---:B------:R-:W-:Y:S01]  /*01f0*/  IADD3 R12, P0, PT, R5.reuse, R8, RZ ;  /* 0x00000008050c7210 */ /* 0x040fe20007f1e0ff */
[----:B------:R-:W2:Y:S01]  /*0200*/  LDG.E.U8 R15, desc[UR4][R10.64+-0x2] ;  /* 0xfffffe040a0f7981 */ /* 0x000ea2000c1e1100 */
[----:B------:R-:W1:Y:S03]  /*0210*/  LDCU.64 UR6, c[0x0][0x390] ;  /* 0x00007200ff0677ac */ /* 0x000e660008000a00 */
[----:B------:R-:W2:Y:S01]  /*0220*/  LDG.E.U8 R14, desc[UR4][R2.64+0x2] ;  /* 0x00000204020e7981 */ /* 0x000ea2000c1e1100 */
[----:B------:R-:W-:-:S03]  /*0230*/  LEA.HI.X.SX32 R13, R5, R9, 0x1, P0 ;  /* 0x00000009050d7211 */ /* 0x000fc600000f0eff */
[----:B------:R-:W3:Y:S04]  /*0240*/  LDG.E.U8 R17, desc[UR4][R8.64+-0x1] ;  /* 0xffffff0408117981 */ /* 0x000ee8000c1e1100 */
[----:B------:R-:W3:Y:S04]  /*0250*/  LDG.E.U8 R18, desc[UR4][R2.64+0x3] ;  /* 0x0000030402127981 */ /* 0x000ee8000c1e1100 */
[----:B------:R-:W0:Y:S04]  /*0260*/  LDG.E.U8 R5, desc[UR4][R8.64] ;  /* 0x0000000408057981 */ /* 0x000e28000c1e1100 */
[----:B------:R-:W4:Y:S04]  /*0270*/  LDG.E.U8 R19, desc[UR4][R10.64+-0x3] ;  /* 0xfffffd040a137981 */ /* 0x000f28000c1e1100 */
[----:B------:R-:W4:Y:S04]  /*0280*/  LDG.E.U8 R12, desc[UR4][R12.64] ;  /* 0x000000040c0c7981 */ /* 0x000f28000c1e1100 */
[----:B------:R-:W5:Y:S01]  /*0290*/  LDG.E.U8 R21, desc[UR4][R2.64+0x1] ;  /* 0x0000010402157981 */ /* 0x000f62000c1e1100 */
[----:B--2---:R-:W-:-:S04]  /*02a0*/  IADD3 R14, P2, P3, R16, R15, R14 ;  /* 0x0000000f100e7210 */ /* 0x004fc80007b5e00e */
[----:B---3--:R-:W-:Y:S02]  /*02b0*/  IADD3 R17, P0, P1, R18, R14, R17 ;  /* 0x0000000e12117210 */ /* 0x008fe4000791e011 */
[----:B------:R-:W-:Y:S01]  /*02c0*/  IADD3.X R14, PT, PT, RZ, RZ, RZ, P2, P3 ;  /* 0x000000ffff0e7210 */ /* 0x000fe200017e64ff */
[----:B0-----:R-:W-:-:S03]  /*02d0*/  IMAD.WIDE.U32 R6, R5, 0x9, R6 ;  /* 0x0000000905067825 */ /* 0x001fc600078e0006 */
[----:B------:R-:W-:Y:S02]  /*02e0*/  IADD3.X R5, PT, PT, RZ, R14, RZ, P0, P1 ;  /* 0x0000000eff057210 */ /* 0x000fe400007e24ff */
[----:B----4-:R-:W-:-:S04]  /*02f0*/  IADD3 R19, P2, P3, R12, R17, R19 ;  /* 0x000000110c137210 */ /* 0x010fc80007b5e013 */
[----:B-----5:R-:W-:Y:S02]  /*0300*/  IADD3 R6, P0, P1, R6, R19, R21 ;  /* 0x0000001306067210 */ /* 0x020fe4000791e015 */
[----:B------:R-:W-:-:S04]  /*0310*/  IADD3.X R5, PT, PT, RZ, R5, RZ, P2, P3 ;  /* 0x00000005ff057210 */ /* 0x000fc800017e64ff */
[----:B------:R-:W-:-:S06]  /*0320*/  IADD3.X R7, PT, PT, R7, R5, RZ, P0, P1 ;  /* 0x0000000507077210 */ /* 0x000fcc00007e24ff */
[----:B------:R-:W2:Y:S01]  /*0330*/  LDG.E.U8 R7, desc[UR4][R6.64] ;  /* 0x0000000406077981 */ /* 0x000ea2000c1e1100 */
[----:B-1----:R-:W-:-:S04]  /*0340*/  IADD3 R4, P0, PT, R4, UR6, RZ ;  /* 0x0000000604047c10 */ /* 0x002fc8000ff1e0ff */
[----:B------:R-:W-:-:S05]  /*0350*/  IADD3.X R5, PT, PT, R0, UR7, RZ, P0, !PT ;  /* 0x0000000700057c10 */ /* 0x000fca00087fe4ff */
[----:B--2---:R-:W-:Y:S01]  /*0360*/  STG.E.U8 desc[UR4][R4.64], R7 ;  /* 0x0000000704007986 */ /* 0x004fe2000c101104 */
[----:B------:R-:W-:Y:S05]  /*0370*/  EXIT ;  /* 0x000000000000794d */ /* 0x000fea0003800000 */
.L_x_0:
[----:B------:R-:W-:-:S00]  /*0380*/  BRA `(.L_x_0) ;  /* 0xfffffffc00fc7947 */ /* 0x000fc0000383ffff */
[----:B------:R-:W-:-:S00]  /*0390*/  NOP ;  /* 0x0000000000007918 */ /* 0x000fc00000000000 */
        /* <DEDUP_REMOVED lines=14> */
.L_x_3:


//--------------------- .text._Z9ghostColsiPh     --------------------------
	.section	.text._Z9ghostColsiPh,"ax",@progbits
	.align	128
        .global         _Z9ghostColsiPh
        .type           _Z9ghostColsiPh,@function
        .size           _Z9ghostColsiPh,(.L_x_4 - _Z9ghostColsiPh)
        .other          _Z9ghostColsiPh,@"STO_CUDA_ENTRY STV_DEFAULT"
_Z9ghostColsiPh:
.text._Z9ghostColsiPh:
[----:B------:R-:W-:Y:S01]  /*0000*/  LDC R1, c[0x0][0x37c] ;  /* 0x0000df00ff017b82 */ /* 0x000fe20000000800 */
[----:B------:R-:W0:Y:S07]  /*0010*/  S2R R0, SR_CTAID.X ;  /* 0x0000000000007919 */ /* 0x000e2e0000002500 */
[----:B------:R-:W1:Y:S01]  /*0020*/  LDC R7, c[0x0][0x380] ;  /* 0x0000e000ff077b82 */ /* 0x000e620000000800 */
[----:B------:R-:W0:Y:S01]  /*0030*/  LDCU UR4, c[0x0][0x360] ;  /* 0x00006c00ff0477ac */ /* 0x000e220008000800 */
[----:B------:R-:W0:Y:S02]  /*0040*/  S2R R3, SR_TID.X ;  /* 0x0000000000037919 */ /* 0x000e240000002100 */
[----:B0-----:R-:W-:-:S02]  /*0050*/  IMAD R0, R0, UR4, R3 ;  /* 0x0000000400007c24 */ /* 0x001fc4000f8e0203 */
[----:B-1----:R-:W-:-:S05]  /*0060*/  VIADD R3, R7, 0x1 ;  /* 0x0000000107037836 */ /* 0x002fca0000000000 */
[----:B------:R-:W-:-:S13]  /*0070*/  ISETP.GT.AND P0, PT, R0, R3, PT ;  /* 0x000000030000720c */ /* 0x000fda0003f04270 */
[----:B------:R-:W-:Y:S05]  /*0080*/  @P0 EXIT ;  /* 0x000000000000094d */ /* 0x000fea0003800000 */
[----:B------:R-:W0:Y:S01]  /*0090*/  LDCU.64 UR6, c[0x0][0x388] ;  /* 0x00007100ff0677ac */ /* 0x000e220008000a00 */
[----:B------:R-:W-:Y:S01]  /*00a0*/  VIADD R3, R7, 0x2 ;  /* 0x0000000207037836 */ /* 0x000fe20000000000 */
[----:B------:R-:W1:Y:S03]  /*00b0*/  LDCU.64 UR4, c[0x0][0x358] ;  /* 0x00006b00ff0477ac */ /* 0x000e660008000a00 */
[----:B------:R-:W-:-:S05]  /*00c0*/  IMAD R3, R0, R3, RZ ;  /* 0x0000000300037224 */ /* 0x000fca00078e02ff */
[----:B0-----:R-:W-:-:S04]  /*00d0*/  IADD3 R4, P0, PT, R3, UR6, RZ ;  /* 0x0000000603047c10 */ /* 0x001fc8000ff1e0ff */
[----:B------:R-:W-:Y:S02]  /*00e0*/  LEA.HI.X.SX32 R5, R3, UR7, 0x1, P0 ;  /* 0x0000000703057c11 */ /* 0x000fe400080f0eff */
[----:B------:R-:W-:-:S04]  /*00f0*/  IADD3 R2, P0, PT, R4, R7, RZ ;  /* 0x0000000704027210 */ /* 0x000fc80007f1e0ff */
[----:B------:R-:W-:Y:S02]  /*0100*/  LEA.HI.X.SX32 R3, R7, R5, 0x1, P0 ;  /* 0x0000000507037211 */ /* 0x000fe400000f0eff */
[----:B-1----:R-:W2:Y:S04]  /*0110*/  LDG.E.U8 R7, desc[UR4][R4.64+0x1] ;  /* 0x0000010404077981 */ /* 0x002ea8000c1e1100 */
[----:B------:R-:W3:Y:S04]  /*0120*/  LDG.E.U8 R9, desc[UR4][R2.64] ;  /* 0x0000000402097981 */ /* 0x000ee8000c1e1100 */
[----:B--2---:R-:W-:Y:S04]  /*0130*/  STG.E.U8 desc[UR4][R2.64+0x1], R7 ;  /* 0x0000010702007986 */ /* 0x004fe8000c101104 */
[----:B---3--:R-:W-:Y:S01]  /*0140*/  STG.E.U8 desc[UR4][R4.64], R9 ;  /* 0x0000000904007986 */ /* 0x008fe2000c101104 */
[----:B------:R-:W-:Y:S05]  /*0150*/  EXIT ;  /* 0x000000000000794d */ /* 0x000fea0003800000 */
.L_x_1:
        /* <DEDUP_REMOVED lines=10> */
.L_x_4:


//--------------------- .text._Z9ghostRowsiPh     --------------------------
	.section	.text._Z9ghostRowsiPh,"ax",@progbits
	.align	128
        .global         _Z9ghostRowsiPh
        .type           _Z9ghostRowsiPh,@function
        .size           _Z9ghostRowsiPh,(.L_x_5 - _Z9ghostRowsiPh)
        .other          _Z9ghostRowsiPh,@"STO_CUDA_ENTRY STV_DEFAULT"
_Z9ghostRowsiPh:
.text._Z9ghostRowsiPh:
[----:B------:R-:W-:Y:S01]  /*0000*/  LDC R1, c[0x0][0x37c] ;  /* 0x0000df00ff017b82 */ /* 0x000fe20000000800 */
[----:B------:R-:W0:Y:S01]  /*0010*/  S2R R0, SR_CTAID.X ;  /* 0x0000000000007919 */ /* 0x000e220000002500 */
[----:B------:R-:W0:Y:S06]  /*0020*/  LDCU UR4, c[0x0][0x360] ;  /* 0x00006c00ff0477ac */ /* 0x000e2c0008000800 */
[----:B------:R-:W1:Y:S01]  /*0030*/  LDC R7, c[0x0][0x380] ;  /* 0x0000e000ff077b82 */ /* 0x000e620000000800 */
[----:B------:R-:W0:Y:S02]  /*0040*/  S2R R3, SR_TID.X ;  /* 0x0000000000037919 */ /* 0x000e240000002100 */
[----:B0-----:R-:W-:-:S04]  /*0050*/  IMAD R0, R0, UR4, R3 ;  /* 0x0000000400007c24 */ /* 0x001fc8000f8e0203 */
[----:B------:R-:W-:-:S05]  /*0060*/  VIADD R0, R0, 0x1 ;  /* 0x0000000100007836 */ /* 0x000fca0000000000 */
[----:B-1----:R-:W-:-:S13]  /*0070*/  ISETP.GT.AND P0, PT, R0, R7, PT ;  /* 0x000000070000720c */ /* 0x002fda0003f04270 */
[----:B------:R-:W-:Y:S05]  /*0080*/  @P0 EXIT ;  /* 0x000000000000094d */ /* 0x000fea0003800000 */
[----:B------:R-:W0:Y:S01]  /*0090*/  LDCU.64 UR6, c[0x0][0x388] ;  /* 0x00007100ff0677ac */ /* 0x000e220008000a00 */
[--C-:B------:R-:W-:Y:S02]  /*00a0*/  SHF.R.S32.HI R9, RZ, 0x1f, R0.reuse ;  /* 0x0000001fff097819 */ /* 0x100fe40000011400 */
[----:B------:R-:W-:Y:S01]  /*00b0*/  SHF.R.S32.HI R4, RZ, 0x1f, R7 ;  /* 0x0000001fff047819 */ /* 0x000fe20000011407 */
[----:B------:R-:W1:Y:S01]  /*00c0*/  LDCU.64 UR4, c[0x0][0x358] ;  /* 0x00006b00ff0477ac */ /* 0x000e620008000a00 */
[----:B0-----:R-:W-:-:S04]  /*00d0*/  IADD3 R2, P0, P1, R7, UR6, R0 ;  /* 0x0000000607027c10 */ /* 0x001fc8000f91e000 */
[----:B------:R-:W-:-:S06]  /*00e0*/  IADD3.X R3, PT, PT, R4, UR7, R9, P0, P1 ;  /* 0x0000000704037c10 */ /* 0x000fcc00087e2409 */
[----:B-1----:R-:W2:Y:S01]  /*00f0*/  LDG.E.U8 R3, desc[UR4][R2.64+0x2] ;  /* 0x0000020402037981 */ /* 0x002ea2000c1e1100 */
[----:B------:R-:W-:-:S04]  /*0100*/  VIADD R5, R7, 0x2 ;  /* 0x0000000207057836 */ /* 0x000fc80000000000 */
[----:B------:R-:W-:-:S04]  /*0110*/  IMAD R8, R5, R7, R0 ;  /* 0x0000000705087224 */ /* 0x000fc800078e0200 */
[----:B------:R-:W-:Y:S01]  /*0120*/  IMAD.IADD R5, R5, 0x1, R8 ;  /* 0x0000000105057824 */ /* 0x000fe200078e0208 */
[----:B------:R-:W-:-:S04]  /*0130*/  IADD3 R6, P1, PT, R8, UR6, RZ ;  /* 0x0000000608067c10 */ /* 0x000fc8000ff3e0ff */
[C---:B------:R-:W-:Y:S02]  /*0140*/  IADD3 R4, P0, PT, R5.reuse, UR6, RZ ;  /* 0x0000000605047c10 */ /* 0x040fe4000ff1e0ff */
[----:B------:R-:W-:Y:S02]  /*0150*/  LEA.HI.X.SX32 R7, R8, UR7, 0x1, P1 ;  /* 0x0000000708077c11 */ /* 0x000fe400088f0eff */
[----:B------:R-:W-:-:S05]  /*0160*/  LEA.HI.X.SX32 R5, R5, UR7, 0x1, P0 ;  /* 0x0000000705057c11 */ /* 0x000fca00080f0eff */
[----:B--2---:R-:W-:Y:S04]  /*0170*/  STG.E.U8 desc[UR4][R4.64], R3 ;  /* 0x0000000304007986 */ /* 0x004fe8000c101104 */
[----:B------:R-:W2:Y:S01]  /*0180*/  LDG.E.U8 R7, desc[UR4][R6.64] ;  /* 0x0000000406077981 */ /* 0x000ea2000c1e1100 */
[----:B------:R-:W-:-:S04]  /*0190*/  IADD3 R8, P0, PT, R0, UR6, RZ ;  /* 0x0000000600087c10 */ /* 0x000fc8000ff1e0ff */
[----:B------:R-:W-:-:S05]  /*01a0*/  IADD3.X R9, PT, PT, R9, UR7, RZ, P0, !PT ;  /* 0x0000000709097c10 */ /* 0x000fca00087fe4ff */
[----:B--2---:R-:W-:Y:S01]  /*01b0*/  STG.E.U8 desc[UR4][R8.64], R7 ;  /* 0x0000000708007986 */ /* 0x004fe2000c101104 */
[----:B------:R-:W-:Y:S05]  /*01c0*/  EXIT ;  /* 0x000000000000794d */ /* 0x000fea0003800000 */
.L_x_2:
        /* <DEDUP_REMOVED lines=11> */
.L_x_5:


//--------------------- .nv.shared.reserved.0     --------------------------
	.section	.nv.shared.reserved.0,"aw",@nobits
	.weak		__nv_reservedSMEM_offset_0_alias
	.size		__nv_reservedSMEM_offset_0_alias, 0, 64
	.other		__nv_reservedSMEM_offset_0_alias,@"STO_CUDA_RESERVED_SHARED STV_DEFAULT"
__nv_reservedSMEM_offset_0_alias:
	.zero		0
	.zero		64


//--------------------- .nv.constant0._Z3GOLiPhS_S_ --------------------------
	.section	.nv.constant0._Z3GOLiPhS_S_,"a",@progbits
	.sectionflags	@""
	.align	4
.nv.constant0._Z3GOLiPhS_S_:
	.zero		928


//--------------------- .nv.constant0._Z9ghostColsiPh --------------------------
	.section	.nv.constant0._Z9ghostColsiPh,"a",@progbits
	.sectionflags	@""
	.align	4
.nv.constant0._Z9ghostColsiPh:
	.zero		912


//--------------------- .nv.constant0._Z9ghostRowsiPh --------------------------
	.section	.nv.constant0._Z9ghostRowsiPh,"a",@progbits
	.sectionflags	@""
	.align	4
.nv.constant0._Z9ghostRowsiPh:
	.zero		912


//--------------------- SYMBOLS --------------------------

	.type		.nv.reservedSmem.offset0,@object
	.size		.nv.reservedSmem.offset0,0x4
